	.headerflags	@"EF_CUDA_TEXMODE_UNIFIED EF_CUDA_64BIT_ADDRESS EF_CUDA_ACCELERATORS EF_CUDA_SM90 EF_CUDA_VIRTUAL_SM(EF_CUDA_SM90)"
	.elftype	@"ET_EXEC"


//--------------------- .nv.info                  --------------------------
	.section	.nv.info,"",@"SHT_CUDA_INFO"
	.align	4


	//----- nvinfo : EIATTR_REGCOUNT
	.align		4
        /*0000*/ 	.byte	0x04, 0x2f
        /*0002*/ 	.short	(.L_4 - .L_3)
	.align		4
.L_3:
        /*0004*/ 	.word	index@(triton_poi_fused_index_select_0)
        /*0008*/ 	.word	0x00000018


	//----- nvinfo : EIATTR_MIN_STACK_SIZE
	.align		4
.L_4:
        /*000c*/ 	.byte	0x04, 0x12
        /*000e*/ 	.short	(.L_6 - .L_5)
	.align		4
.L_5:
        /*0010*/ 	.word	index@(triton_poi_fused_index_select_0)
        /*0014*/ 	.word	0x00000000


	//----- nvinfo : EIATTR_FRAME_SIZE
	.align		4
.L_6:
        /*0018*/ 	.byte	0x04, 0x11
        /*001a*/ 	.short	(.L_8 - .L_7)
	.align		4
.L_7:
        /*001c*/ 	.word	index@(triton_poi_fused_index_select_0)
        /*0020*/ 	.word	0x00000000


	//----- nvinfo : EIATTR_MIN_STACK_SIZE
	.align		4
.L_8:
        /*0024*/ 	.byte	0x04, 0x12
        /*0026*/ 	.short	(.L_10 - .L_9)
	.align		4
.L_9:
        /*0028*/ 	.word	index@(triton_poi_fused_index_select_0)
        /*002c*/ 	.word	0x00000000
.L_10:


//--------------------- .nv.info.triton_poi_fused_index_select_0 --------------------------
	.section	.nv.info.triton_poi_fused_index_select_0,"",@"SHT_CUDA_INFO"
	.sectionflags	@""
	.align	4


	//----- nvinfo : EIATTR_CUDA_API_VERSION
	.align		4
        /*0000*/ 	.byte	0x04, 0x37
        /*0002*/ 	.short	(.L_12 - .L_11)
.L_11:
        /*0004*/ 	.word	0x0000007c


	//----- nvinfo : EIATTR_KPARAM_INFO
	.align		4
.L_12:
        /*0008*/ 	.byte	0x04, 0x17
        /*000a*/ 	.short	(.L_14 - .L_13)
.L_13:
        /*000c*/ 	.word	0x00000000
        /*0010*/ 	.short	0x0003
        /*0012*/ 	.short	0x0018
        /*0014*/ 	.byte	0x00, 0xf0, 0x11, 0x00


	//----- nvinfo : EIATTR_KPARAM_INFO
	.align		4
.L_14:
        /*0018*/ 	.byte	0x04, 0x17
        /*001a*/ 	.short	(.L_16 - .L_15)
.L_15:
        /*001c*/ 	.word	0x00000000
        /*0020*/ 	.short	0x0002
        /*0022*/ 	.short	0x0010
        /*0024*/ 	.byte	0x00, 0xf4, 0x21, 0x00


	//----- nvinfo : EIATTR_KPARAM_INFO
	.align		4
.L_16:
        /*0028*/ 	.byte	0x04, 0x17
        /*002a*/ 	.short	(.L_18 - .L_17)
.L_17:
        /*002c*/ 	.word	0x00000000
        /*0030*/ 	.short	0x0001
        /*0032*/ 	.short	0x0008
        /*0034*/ 	.byte	0x00, 0xf4, 0x21, 0x00


	//----- nvinfo : EIATTR_KPARAM_INFO
	.align		4
.L_18:
        /*0038*/ 	.byte	0x04, 0x17
        /*003a*/ 	.short	(.L_20 - .L_19)
.L_19:
        /*003c*/ 	.word	0x00000000
        /*0040*/ 	.short	0x0000
        /*0042*/ 	.short	0x0000
        /*0044*/ 	.byte	0x00, 0xf4, 0x21, 0x00


	//----- nvinfo : EIATTR_SPARSE_MMA_MASK
	.align		4
.L_20:
        /*0048*/ 	.byte	0x03, 0x50
        /*004a*/ 	.short	0x0000


	//----- nvinfo : EIATTR_MAXREG_COUNT
	.align		4
        /*004c*/ 	.byte	0x03, 0x1b
        /*004e*/ 	.short	0x00ff


	//----- nvinfo : EIATTR_EXTERNS
	.align		4
        /*0050*/ 	.byte	0x04, 0x0f
        /*0052*/ 	.short	(.L_22 - .L_21)


	//   ....[0]....
	.align		4
.L_21:
        /*0054*/ 	.word	index@(__assertfail)


	//----- nvinfo : EIATTR_SYSCALL_OFFSETS
	.align		4
.L_22:
        /*0058*/ 	.byte	0x04, 0x46
        /*005a*/ 	.short	(.L_24 - .L_23)


	//   ....[0]....
.L_23:
        /*005c*/ 	.word	0x000002b0


	//----- nvinfo : EIATTR_EXIT_INSTR_OFFSETS
	.align		4
.L_24:
        /*0060*/ 	.byte	0x04, 0x1c
        /*0062*/ 	.short	(.L_26 - .L_25)


	//   ....[0]....
.L_25:
        /*0064*/ 	.word	0x000003d0


	//   ....[1]....
        /*0068*/ 	.word	0x000003f0


	//----- nvinfo : EIATTR_REQNTID
	.align		4
.L_26:
        /*006c*/ 	.byte	0x04, 0x10
        /*006e*/ 	.short	(.L_28 - .L_27)
.L_27:
        /*0070*/ 	.word	0x00000080
        /*0074*/ 	.word	0x00000001
        /*0078*/ 	.word	0x00000001


	//----- nvinfo : EIATTR_CRS_STACK_SIZE
	.align		4
.L_28:
        /*007c*/ 	.byte	0x04, 0x1e
        /*007e*/ 	.short	(.L_30 - .L_29)
.L_29:
        /*0080*/ 	.word	0x00000000


	//----- nvinfo : EIATTR_CBANK_PARAM_SIZE
	.align		4
.L_30:
        /*0084*/ 	.byte	0x03, 0x19
        /*0086*/ 	.short	0x001c


	//----- nvinfo : EIATTR_PARAM_CBANK
	.align		4
        /*0088*/ 	.byte	0x04, 0x0a
        /*008a*/ 	.short	(.L_32 - .L_31)
	.align		4
.L_31:
        /*008c*/ 	.word	index@(.nv.constant0.triton_poi_fused_index_select_0)
        /*0090*/ 	.short	0x0210
        /*0092*/ 	.short	0x001c


	//----- nvinfo : EIATTR_SW_WAR
	.align		4
.L_32:
        /*0094*/ 	.byte	0x04, 0x36
        /*0096*/ 	.short	(.L_34 - .L_33)
.L_33:
        /*0098*/ 	.word	0x00000008
.L_34:


//--------------------- .nv.callgraph             --------------------------
	.section	.nv.callgraph,"",@"SHT_CUDA_CALLGRAPH"
	.align	4
	.sectionentsize	8
	.align		4
        /*0000*/ 	.word	0x00000000
	.align		4
        /*0004*/ 	.word	0xffffffff
	.align		4
        /*0008*/ 	.word	index@(triton_poi_fused_index_select_0)
	.align		4
        /*000c*/ 	.word	index@(__assertfail)
	.align		4
        /*0010*/ 	.word	0x00000000
	.align		4
        /*0014*/ 	.word	0xfffffffe
	.align		4
        /*0018*/ 	.word	0x00000000
	.align		4
        /*001c*/ 	.word	0xfffffffd
	.align		4
        /*0020*/ 	.word	0x00000000
	.align		4
        /*0024*/ 	.word	0xfffffffc


//--------------------- .nv.constant4             --------------------------
	.section	.nv.constant4,"a",@progbits
	.align	8
	.align		8
.nv.constant4:
        /*0000*/ 	.dword	__assertfail
	.align		8
        /*0008*/ 	.dword	assertFunc_0
	.align		8
        /*0010*/ 	.dword	assertFile_0
	.align		8
        /*0018*/ 	.dword	assertMessage_0


//--------------------- .text.triton_poi_fused_index_select_0 --------------------------
	.section	.text.triton_poi_fused_index_select_0,"ax",@progbits
	.sectionflags	@"SHF_BARRIERS=1"
	.align	128
        .global         triton_poi_fused_index_select_0
        .type           triton_poi_fused_index_select_0,@function
        .size           triton_poi_fused_index_select_0,(.L_x_6 - triton_poi_fused_index_select_0)
        .other          triton_poi_fused_index_select_0,@"STO_CUDA_ENTRY STV_DEFAULT"
triton_poi_fused_index_select_0:
.text.triton_poi_fused_index_select_0:
[----:B------:R-:W0:Y:S02]  /*0000*/  LDC R1, c[0x0][0x28] ;  /* 0x00000a00ff017b82 */ /* 0x000e240000000800 */
[----:B------:R-:W1:Y:S01]  /*0010*/  S2R R0, SR_TID.X ;  /* 0x0000000000007919 */ /* 0x000e620000002100 */
[----:B------:R-:W-:Y:S01]  /*0020*/  ULDC.64 UR4, c[0x0][0x208] ;  /* 0x0000820000047ab9 */ /* 0x000fe20000000a00 */
[----:B------:R-:W-:Y:S01]  /*0030*/  BSSY B0, `(.L_x_0) ;  /* 0x0000010000007945 */ /* 0x000fe20003800000 */
[----:B------:R-:W2:Y:S01]  /*0040*/  S2R R3, SR_CTAID.X ;  /* 0x0000000000037919 */ /* 0x000ea20000002500 */
[----:B-1----:R-:W-:-:S05]  /*0050*/  LOP3.LUT R0, R0, 0x7f, RZ, 0xc0, !PT ;  /* 0x0000007f00007812 */ /* 0x002fca00078ec0ff */
[----:B--2---:R-:W-:Y:S02]  /*0060*/  IMAD R0, R3, 0x80, R0 ;  /* 0x0000008003007824 */ /* 0x004fe400078e0200 */
[----:B------:R-:W1:Y:S03]  /*0070*/  LDC.64 R2, c[0x0][0x210] ;  /* 0x00008400ff027b82 */ /* 0x000e660000000a00 */
[----:B------:R-:W-:Y:S02]  /*0080*/  SHF.R.S32.HI R9, RZ, 0x1f, R0 ;  /* 0x0000001fff097819 */ /* 0x000fe40000011400 */
[----:B------:R-:W-:Y:S02]  /*0090*/  ISETP.GE.AND P1, PT, R0, 0x100, PT ;  /* 0x000001000000780c */ /* 0x000fe40003f26270 */
[----:B------:R-:W-:-:S04]  /*00a0*/  LEA.HI R15, R9, R0, RZ, 0x4 ;  /* 0x00000000090f7211 */ /* 0x000fc800078f20ff */
[----:B------:R-:W-:-:S04]  /*00b0*/  SHF.R.S32.HI R15, RZ, 0x4, R15 ;  /* 0x00000004ff0f7819 */ /* 0x000fc8000001140f */
[----:B------:R-:W-:-:S04]  /*00c0*/  LEA.HI R4, R15, R15, RZ, 0x2 ;  /* 0x0000000f0f047211 */ /* 0x000fc800078f10ff */
[----:B------:R-:W-:-:S05]  /*00d0*/  LOP3.LUT R4, R4, 0xfffffffc, RZ, 0xc0, !PT ;  /* 0xfffffffc04047812 */ /* 0x000fca00078ec0ff */
[----:B------:R-:W-:-:S04]  /*00e0*/  IMAD.IADD R5, R15, 0x1, -R4 ;  /* 0x000000010f057824 */ /* 0x000fc800078e0a04 */
[----:B-1----:R-:W-:Y:S01]  /*00f0*/  IMAD.WIDE R2, R5, 0x8, R2 ;  /* 0x0000000805027825 */ /* 0x002fe200078e0202 */
[----:B------:R-:W-:Y:S01]  /*0100*/  CS2R R4, SRZ ;  /* 0x0000000000047805 */ /* 0x000fe2000001ff00 */
[----:B------:R-:W-:Y:S06]  /*0110*/  @P1 BRA `(.L_x_1) ;  /* 0x0000000000041947 */ /* 0x000fec0003800000 */
[----:B------:R1:W5:Y:S02]  /*0120*/  LDG.E.EL.64 R4, desc[UR4][R2.64] ;  /* 0x0000000402047981 */ /* 0x000364000c2e1b00 */
.L_x_1:
[----:B------:R-:W-:Y:S05]  /*0130*/  BSYNC B0 ;  /* 0x0000000000007941 */ /* 0x000fea0003800000 */
.L_x_0:
[----:B-1---5:R-:W-:-:S04]  /*0140*/  SHF.R.U32.HI R3, RZ, 0x1d, R5 ;  /* 0x0000001dff037819 */ /* 0x022fc80000011605 */
[----:B------:R-:W-:-:S04]  /*0150*/  LOP3.LUT R3, R3, 0x4, RZ, 0xc0, !PT ;  /* 0x0000000403037812 */ /* 0x000fc800078ec0ff */
[----:B------:R-:W-:-:S05]  /*0160*/  IADD3 R14, P0, R4, R3, RZ ;  /* 0x00000003040e7210 */ /* 0x000fca0007f1e0ff */
[----:B------:R-:W-:Y:S01]  /*0170*/  IMAD.X R17, RZ, RZ, R5, P0 ;  /* 0x000000ffff117224 */ /* 0x000fe200000e0605 */
[----:B------:R-:W-:-:S04]  /*0180*/  ISETP.GE.U32.AND P0, PT, R14, 0x4, PT ;  /* 0x000000040e00780c */ /* 0x000fc80003f06070 */
[----:B------:R-:W-:-:S04]  /*0190*/  ISETP.GE.U32.AND.EX P0, PT, R17, RZ, PT, P0 ;  /* 0x000000ff1100720c */ /* 0x000fc80003f06100 */
[----:B------:R-:W-:-:S13]  /*01a0*/  ISETP.GT.OR P0, PT, R0, 0xff, !P0 ;  /* 0x000000ff0000780c */ /* 0x000fda0004704670 */
[----:B------:R-:W-:Y:S05]  /*01b0*/  @P0 BRA `(.L_x_2) ;  /* 0x0000000000400947 */ /* 0x000fea0003800000 */
[----:B------:R-:W-:Y:S01]  /*01c0*/  MOV R2, 0x0 ;  /* 0x0000000000027802 */ /* 0x000fe20000000f00 */
[----:B------:R-:W-:Y:S01]  /*01d0*/  ULDC.64 UR6, c[0x4][0x18] ;  /* 0x0100060000067ab9 */ /* 0x000fe20000000a00 */
[----:B------:R-:W-:Y:S01]  /*01e0*/  ULDC.64 UR8, c[0x4][0x8] ;  /* 0x0100020000087ab9 */ /* 0x000fe20000000a00 */
[----:B------:R-:W-:-:S07]  /*01f0*/  IMAD.U32 R4, RZ, RZ, UR6 ;  /* 0x00000006ff047e24 */ /* 0x000fce000f8e00ff */
[----:B------:R-:W-:Y:S01]  /*0200*/  LEPC R20, `(.L_x_2) ;  /* 0x00000000b014794e */ /* 0x000fe20000000000 */
[----:B------:R-:W-:Y:S01]  /*0210*/  IMAD.U32 R5, RZ, RZ, UR7 ;  /* 0x00000007ff057e24 */ /* 0x000fe2000f8e00ff */
[----:B------:R-:W1:Y:S01]  /*0220*/  LDC.64 R2, c[0x4][R2] ;  /* 0x0100000002027b82 */ /* 0x000e620000000a00 */
[----:B------:R-:W-:Y:S01]  /*0230*/  ULDC.64 UR6, c[0x4][0x10] ;  /* 0x0100040000067ab9 */ /* 0x000fe20000000a00 */
[----:B------:R-:W-:Y:S02]  /*0240*/  IMAD.U32 R10, RZ, RZ, UR8 ;  /* 0x00000008ff0a7e24 */ /* 0x000fe4000f8e00ff */
[----:B------:R-:W-:Y:S02]  /*0250*/  IMAD.U32 R6, RZ, RZ, UR6 ;  /* 0x00000006ff067e24 */ /* 0x000fe4000f8e00ff */
[----:B------:R-:W-:Y:S02]  /*0260*/  IMAD.U32 R7, RZ, RZ, UR7 ;  /* 0x00000007ff077e24 */ /* 0x000fe4000f8e00ff */
[----:B------:R-:W-:-:S02]  /*0270*/  IMAD.U32 R11, RZ, RZ, UR9 ;  /* 0x00000009ff0b7e24 */ /* 0x000fc4000f8e00ff */
[----:B------:R-:W-:Y:S02]  /*0280*/  IMAD.MOV.U32 R8, RZ, RZ, 0x21 ;  /* 0x00000021ff087424 */ /* 0x000fe400078e00ff */
[----:B------:R-:W-:Y:S02]  /*0290*/  IMAD.MOV.U32 R12, RZ, RZ, 0x1 ;  /* 0x00000001ff0c7424 */ /* 0x000fe400078e00ff */
[----:B------:R-:W-:-:S07]  /*02a0*/  IMAD.MOV.U32 R13, RZ, RZ, RZ ;  /* 0x000000ffff0d7224 */ /* 0x000fce00078e00ff */
[----:B01----:R-:W-:Y:S05]  /*02b0*/  CALL.ABS.NOINC R2 ;  /* 0x0000000002007343 */ /* 0x003fea0003c00000 */
.L_x_2:
[----:B------:R-:W1:Y:S01]  /*02c0*/  LDC.64 R4, c[0x0][0x220] ;  /* 0x00008800ff047b82 */ /* 0x000e620000000a00 */
[----:B------:R-:W-:Y:S07]  /*02d0*/  WARPSYNC.ALL ;  /* 0x0000000000007948 */ /* 0x000fee0003800000 */
[----:B------:R-:W-:Y:S01]  /*02e0*/  BAR.SYNC.DEFER_BLOCKING 0x0 ;  /* 0x0000000000007b1d */ /* 0x000fe20000010000 */
[----:B------:R-:W-:Y:S01]  /*02f0*/  IMAD R15, R15, -0x10, R0 ;  /* 0xfffffff00f0f7824 */ /* 0x000fe200078e0200 */
[----:B------:R-:W-:Y:S01]  /*0300*/  LEA.HI R9, R9, R0, RZ, 0x6 ;  /* 0x0000000009097211 */ /* 0x000fe200078f30ff */
[----:B------:R-:W-:-:S03]  /*0310*/  IMAD.MOV.U32 R7, RZ, RZ, RZ ;  /* 0x000000ffff077224 */ /* 0x000fc600078e00ff */
[----:B------:R-:W-:Y:S01]  /*0320*/  ULDC.64 UR6, c[0x0][0x218] ;  /* 0x0000860000067ab9 */ /* 0x000fe20000000a00 */
[----:B------:R-:W-:Y:S01]  /*0330*/  LOP3.LUT R9, R9, 0xffffffc0, RZ, 0xc0, !PT ;  /* 0xffffffc009097812 */ /* 0x000fe200078ec0ff */
[----:B------:R-:W-:Y:S01]  /*0340*/  BSSY B0, `(.L_x_3) ;  /* 0x0000008000007945 */ /* 0x000fe20003800000 */
[----:B------:R-:W-:-:S04]  /*0350*/  LEA R2, P0, R14, UR6, 0x6 ;  /* 0x000000060e027c11 */ /* 0x000fc8000f8030ff */
[----:B------:R-:W-:-:S03]  /*0360*/  LEA.HI.X R3, R14, UR7, R17, 0x6, P0 ;  /* 0x000000070e037c11 */ /* 0x000fc600080f3411 */
[----:B------:R-:W-:-:S04]  /*0370*/  IMAD.WIDE R2, R15, 0x4, R2 ;  /* 0x000000040f027825 */ /* 0x000fc800078e0202 */
[----:B-1----:R-:W-:-:S04]  /*0380*/  IMAD.WIDE R4, R0, 0x4, R4 ;  /* 0x0000000400047825 */ /* 0x002fc800078e0204 */
[----:B------:R-:W-:Y:S01]  /*0390*/  IMAD.WIDE R2, R9, 0x4, R2 ;  /* 0x0000000409027825 */ /* 0x000fe200078e0202 */
[----:B------:R-:W-:Y:S06]  /*03a0*/  @P1 BRA `(.L_x_4) ;  /* 0x0000000000041947 */ /* 0x000fec0003800000 */
[----:B------:R1:W5:Y:S02]  /*03b0*/  LDG.E R7, desc[UR4][R2.64] ;  /* 0x0000000402077981 */ /* 0x000364000c1e1900 */
.L_x_4:
[----:B------:R-:W-:Y:S05]  /*03c0*/  BSYNC B0 ;  /* 0x0000000000007941 */ /* 0x000fea0003800000 */
.L_x_3:
[----:B------:R-:W-:Y:S05]  /*03d0*/  @P1 EXIT ;  /* 0x000000000000194d */ /* 0x000fea0003800000 */
[----:B-----5:R-:W-:Y:S01]  /*03e0*/  STG.E desc[UR4][R4.64], R7 ;  /* 0x0000000704007986 */ /* 0x020fe2000c101904 */
[----:B------:R-:W-:Y:S05]  /*03f0*/  EXIT ;  /* 0x000000000000794d */ /* 0x000fea0003800000 */
.L_x_5:
[----:B------:R-:W-:-:S00]  /*0400*/  BRA `(.L_x_5) ;  /* 0xfffffffc00fc7947 */ /* 0x000fc0000383ffff */
[----:B------:R-:W-:-:S00]  /*0410*/  NOP ;  /* 0x0000000000007918 */ /* 0x000fc00000000000 */
        /* <DEDUP_REMOVED lines=14> */
.L_x_6:


//--------------------- .nv.global.init           --------------------------
	.section	.nv.global.init,"aw",@progbits
.nv.global.init:
	.type		assertFunc_0,@object
	.size		assertFunc_0,(assertMessage_0 - assertFunc_0)
assertFunc_0:
        /*0000*/ 	.byte	0x75, 0x6e, 0x6b, 0x6e, 0x6f, 0x77, 0x6e, 0x00
	.type		assertMessage_0,@object
	.size		assertMessage_0,(assertFile_0 - assertMessage_0)
assertMessage_0:
        /*0008*/ 	.byte	0x69, 0x6e, 0x64, 0x65, 0x78, 0x20, 0x6f, 0x75, 0x74, 0x20, 0x6f, 0x66, 0x20, 0x62, 0x6f, 0x75
        /*0018*/ 	.byte	0x6e, 0x64, 0x73, 0x3a, 0x20, 0x30, 0x20, 0x3c, 0x3d, 0x20, 0x74, 0x6d, 0x70, 0x34, 0x20, 0x3c
        /*0028*/ 	.byte	0x20, 0x34, 0x00
	.type		assertFile_0,@object
	.size		assertFile_0,(.L_1 - assertFile_0)
assertFile_0:
        /*002b*/ 	.byte	0x69, 0x6e, 0x64, 0x75, 0x63, 0x74, 0x6f, 0x72, 0x5f, 0x63, 0x61, 0x63, 0x68, 0x65, 0x2f, 0x6b
        /*003b*/ 	.byte	0x35, 0x2f, 0x63, 0x6b, 0x35, 0x64, 0x75, 0x6b, 0x73, 0x70, 0x64, 0x73, 0x6a, 0x62, 0x78, 0x36
        /*004b*/ 	.byte	0x62, 0x70, 0x34, 0x6f, 0x79, 0x7a, 0x76, 0x33, 0x6b, 0x64, 0x66, 0x64, 0x6d, 0x6e, 0x68, 0x72
        /*005b*/ 	.byte	0x67, 0x73, 0x64, 0x63, 0x61, 0x61, 0x69, 0x72, 0x6b, 0x6a, 0x72, 0x66, 0x6f, 0x34, 0x77, 0x77
        /*006b*/ 	.byte	0x37, 0x62, 0x75, 0x35, 0x78, 0x72, 0x2e, 0x70, 0x79, 0x00
.L_1:


//--------------------- .nv.constant0.triton_poi_fused_index_select_0 --------------------------
	.section	.nv.constant0.triton_poi_fused_index_select_0,"a",@progbits
	.sectionflags	@""
	.align	4
.nv.constant0.triton_poi_fused_index_select_0:
	.zero		556


//--------------------- SYMBOLS --------------------------

	.type		__assertfail,@function
